//
// Generated by NVIDIA NVVM Compiler
//
// Compiler Build ID: CL-36424714
// Cuda compilation tools, release 13.0, V13.0.88
// Based on NVVM 20.0.0
//

.version 9.0
.target sm_100
.address_size 64

	// .globl	_Z7reduce2IiEvPT_S1_j
.extern .shared .align 16 .b8 sdata[];

.visible .entry _Z7reduce2IiEvPT_S1_j(
	.param .u64 .ptr .align 1 _Z7reduce2IiEvPT_S1_j_param_0,
	.param .u64 .ptr .align 1 _Z7reduce2IiEvPT_S1_j_param_1,
	.param .u32 _Z7reduce2IiEvPT_S1_j_param_2
)
{
	.reg .pred 	%p<6>;
	.reg .b32 	%r<22>;
	.reg .b64 	%rd<9>;

	ld.param.u64 	%rd1, [_Z7reduce2IiEvPT_S1_j_param_0];
	ld.param.u64 	%rd2, [_Z7reduce2IiEvPT_S1_j_param_1];
	ld.param.u32 	%r11, [_Z7reduce2IiEvPT_S1_j_param_2];
	mov.u32 	%r1, %tid.x;
	mov.u32 	%r2, %ctaid.x;
	mov.u32 	%r21, %ntid.x;
	mad.lo.s32 	%r4, %r2, %r21, %r1;
	setp.ge.u32 	%p1, %r4, %r11;
	mov.b32 	%r20, 0;
	@%p1 bra 	$L__BB0_2;
	cvta.to.global.u64 	%rd3, %rd1;
	mul.wide.u32 	%rd4, %r4, 4;
	add.s64 	%rd5, %rd3, %rd4;
	ld.global.u32 	%r20, [%rd5];
$L__BB0_2:
	shl.b32 	%r12, %r1, 2;
	mov.u32 	%r13, sdata;
	add.s32 	%r7, %r13, %r12;
	st.shared.u32 	[%r7], %r20;
	bar.sync 	0;
	setp.lt.u32 	%p2, %r21, 2;
	@%p2 bra 	$L__BB0_6;
$L__BB0_3:
	shr.u32 	%r9, %r21, 1;
	setp.ge.u32 	%p3, %r1, %r9;
	@%p3 bra 	$L__BB0_5;
	shl.b32 	%r14, %r9, 2;
	add.s32 	%r15, %r7, %r14;
	ld.shared.u32 	%r16, [%r15];
	ld.shared.u32 	%r17, [%r7];
	add.s32 	%r18, %r17, %r16;
	st.shared.u32 	[%r7], %r18;
$L__BB0_5:
	bar.sync 	0;
	setp.gt.u32 	%p4, %r21, 3;
	mov.u32 	%r21, %r9;
	@%p4 bra 	$L__BB0_3;
$L__BB0_6:
	setp.ne.s32 	%p5, %r1, 0;
	@%p5 bra 	$L__BB0_8;
	ld.shared.u32 	%r19, [sdata];
	cvta.to.global.u64 	%rd6, %rd2;
	mul.wide.u32 	%rd7, %r2, 4;
	add.s64 	%rd8, %rd6, %rd7;
	st.global.u32 	[%rd8], %r19;
$L__BB0_8:
	ret;

}


// ===== COMPILED SASS (sm_100) =====

	.target	sm_100

	.elftype	@"ET_EXEC"


//--------------------- .note.nv.tkinfo           --------------------------
	.section	.note.nv.tkinfo,"",@"SHT_NOTE"
	.sectionflags	@"SHF_NOTE_NV_TKINFO"
	.tkinfo
        /*0018*/ 	.word	0x00000002
        /*0030*/ 	.string	""
        /*0030*/ 	.string	"ptxas"
        /*0030*/ 	.string	"Cuda compilation tools, release 13.0, V13.0.88"
        /*0030*/ 	.string	"Build cuda_13.0.r13.0/compiler.36424714_0"
        /*0030*/ 	.string	"-arch sm_100 -m 64 "



//--------------------- .note.nv.cuinfo           --------------------------
	.section	.note.nv.cuinfo,"",@"SHT_NOTE"
	.sectionflags	@"SHF_NOTE_NV_CUINFO"
        /*0018*/ 	.short	0x0002
        /*001a*/ 	.short	0x0064
        /*001c*/ 	.short	0x0082
	.zero		2


//--------------------- .nv.info                  --------------------------
	.section	.nv.info,"",@"SHT_CUDA_INFO"
	.align	4


	//----- nvinfo : EIATTR_REGCOUNT
	.align		4
        /*0000*/ 	.byte	0x04, 0x2f
        /*0002*/ 	.short	(.L_1 - .L_0)
	.align		4
.L_0:
        /*0004*/ 	.word	index@(_Z7reduce2IiEvPT_S1_j)
        /*0008*/ 	.word	0x0000000b


	//----- nvinfo : EIATTR_FRAME_SIZE
	.align		4
.L_1:
        /*000c*/ 	.byte	0x04, 0x11
        /*000e*/ 	.short	(.L_3 - .L_2)
	.align		4
.L_2:
        /*0010*/ 	.word	index@(_Z7reduce2IiEvPT_S1_j)
        /*0014*/ 	.word	0x00000000


	//----- nvinfo : EIATTR_MIN_STACK_SIZE
	.align		4
.L_3:
        /*0018*/ 	.byte	0x04, 0x12
        /*001a*/ 	.short	(.L_5 - .L_4)
	.align		4
.L_4:
        /*001c*/ 	.word	index@(_Z7reduce2IiEvPT_S1_j)
        /*0020*/ 	.word	0x00000000
.L_5:


//--------------------- .nv.compat                --------------------------
	.section	.nv.compat,"",@"SHT_CUDA_COMPAT_INFO"
	.align	4
        /*0000*/ 	.byte	0x02, 0x09, 0x00, 0x00, 0x02, 0x02, 0x01, 0x00, 0x02, 0x05, 0x05, 0x00, 0x03, 0x07, 0x01, 0x01
        /*0010*/ 	.byte	0x02, 0x03, 0x00, 0x00, 0x02, 0x06, 0x01, 0x00, 0x04, 0x0b, 0x08, 0x00, 0x09, 0x00, 0x00, 0x00
        /*0020*/ 	.byte	0x00, 0x00, 0x00, 0x00


//--------------------- .nv.info._Z7reduce2IiEvPT_S1_j --------------------------
	.section	.nv.info._Z7reduce2IiEvPT_S1_j,"",@"SHT_CUDA_INFO"
	.sectionflags	@""
	.align	4


	//----- nvinfo : EIATTR_CUDA_API_VERSION
	.align		4
        /*0000*/ 	.byte	0x04, 0x37
        /*0002*/ 	.short	(.L_7 - .L_6)
.L_6:
        /*0004*/ 	.word	0x00000082


	//----- nvinfo : EIATTR_KPARAM_INFO
	.align		4
.L_7:
        /*0008*/ 	.byte	0x04, 0x17
        /*000a*/ 	.short	(.L_9 - .L_8)
.L_8:
        /*000c*/ 	.word	0x00000000
        /*0010*/ 	.short	0x0002
        /*0012*/ 	.short	0x0010
        /*0014*/ 	.byte	0x00, 0xf0, 0x11, 0x00


	//----- nvinfo : EIATTR_KPARAM_INFO
	.align		4
.L_9:
        /*0018*/ 	.byte	0x04, 0x17
        /*001a*/ 	.short	(.L_11 - .L_10)
.L_10:
        /*001c*/ 	.word	0x00000000
        /*0020*/ 	.short	0x0001
        /*0022*/ 	.short	0x0008
        /*0024*/ 	.byte	0x00, 0xf5, 0x21, 0x00


	//----- nvinfo : EIATTR_KPARAM_INFO
	.align		4
.L_11:
        /*0028*/ 	.byte	0x04, 0x17
        /*002a*/ 	.short	(.L_13 - .L_12)
.L_12:
        /*002c*/ 	.word	0x00000000
        /*0030*/ 	.short	0x0000
        /*0032*/ 	.short	0x0000
        /*0034*/ 	.byte	0x00, 0xf5, 0x21, 0x00


	//----- nvinfo : EIATTR_SPARSE_MMA_MASK
	.align		4
.L_13:
        /*0038*/ 	.byte	0x03, 0x50
        /*003a*/ 	.short	0x0000


	//----- nvinfo : EIATTR_MAXREG_COUNT
	.align		4
        /*003c*/ 	.byte	0x03, 0x1b
        /*003e*/ 	.short	0x00ff


	//----- nvinfo : EIATTR_NUM_BARRIERS
	.align		4
        /*0040*/ 	.byte	0x02, 0x4c
        /*0042*/ 	.byte	0x01
	.zero		1


	//----- nvinfo : EIATTR_MERCURY_ISA_VERSION
	.align		4
        /*0044*/ 	.byte	0x03, 0x5f
        /*0046*/ 	.short	0x0101


	//----- nvinfo : EIATTR_VRC_CTA_INIT_COUNT
	.align		4
        /*0048*/ 	.byte	0x02, 0x4a
	.zero		1
	.zero		1


	//----- nvinfo : EIATTR_EXIT_INSTR_OFFSETS
	.align		4
        /*004c*/ 	.byte	0x04, 0x1c
        /*004e*/ 	.short	(.L_15 - .L_14)


	//   ....[0]....
.L_14:
        /*0050*/ 	.word	0x00000210


	//   ....[1]....
        /*0054*/ 	.word	0x00000290


	//----- nvinfo : EIATTR_CBANK_PARAM_SIZE
	.align		4
.L_15:
        /*0058*/ 	.byte	0x03, 0x19
        /*005a*/ 	.short	0x0014


	//----- nvinfo : EIATTR_PARAM_CBANK
	.align		4
        /*005c*/ 	.byte	0x04, 0x0a
        /*005e*/ 	.short	(.L_17 - .L_16)
	.align		4
.L_16:
        /*0060*/ 	.word	index@(.nv.constant0._Z7reduce2IiEvPT_S1_j)
        /*0064*/ 	.short	0x0380
        /*0066*/ 	.short	0x0014


	//----- nvinfo : EIATTR_SW_WAR
	.align		4
.L_17:
        /*0068*/ 	.byte	0x04, 0x36
        /*006a*/ 	.short	(.L_19 - .L_18)
.L_18:
        /*006c*/ 	.word	0x00000008
.L_19:


//--------------------- .nv.callgraph             --------------------------
	.section	.nv.callgraph,"",@"SHT_CUDA_CALLGRAPH"
	.align	4
	.sectionentsize	8
	.align		4
        /*0000*/ 	.word	0x00000000
	.align		4
        /*0004*/ 	.word	0xffffffff
	.align		4
        /*0008*/ 	.word	0x00000000
	.align		4
        /*000c*/ 	.word	0xfffffffe
	.align		4
        /*0010*/ 	.word	0x00000000
	.align		4
        /*0014*/ 	.word	0xfffffffd
	.align		4
        /*0018*/ 	.word	0x00000000
	.align		4
        /*001c*/ 	.word	0xfffffffc


//--------------------- .text._Z7reduce2IiEvPT_S1_j --------------------------
	.section	.text._Z7reduce2IiEvPT_S1_j,"ax",@progbits
	.align	128
        .global         _Z7reduce2IiEvPT_S1_j
        .type           _Z7reduce2IiEvPT_S1_j,@function
        .size           _Z7reduce2IiEvPT_S1_j,(.L_x_3 - _Z7reduce2IiEvPT_S1_j)
        .other          _Z7reduce2IiEvPT_S1_j,@"STO_CUDA_ENTRY STV_DEFAULT"
_Z7reduce2IiEvPT_S1_j:
.text._Z7reduce2IiEvPT_S1_j:
[----:B------:R-:W-:Y:S01]  /*0000*/  LDC R1, c[0x0][0x37c] ;  /* 0x0000df00ff017b82 */ /* 0x000fe20000000800 */
[----:B------:R-:W0:Y:S01]  /*0010*/  S2R R6, SR_TID.X ;  /* 0x0000000000067919 */ /* 0x000e220000002100 */
[----:B------:R-:W0:Y:S01]  /*0020*/  LDCU UR8, c[0x0][0x360] ;  /* 0x00006c00ff0877ac */ /* 0x000e220008000800 */
[----:B------:R-:W-:Y:S01]  /*0030*/  IMAD.MOV.U32 R4, RZ, RZ, RZ ;  /* 0x000000ffff047224 */ /* 0x000fe200078e00ff */
[----:B------:R-:W0:Y:S01]  /*0040*/  S2R R7, SR_CTAID.X ;  /* 0x0000000000077919 */ /* 0x000e220000002500 */
[----:B------:R-:W1:Y:S01]  /*0050*/  LDCU UR4, c[0x0][0x390] ;  /* 0x00007200ff0477ac */ /* 0x000e620008000800 */
[----:B------:R-:W2:Y:S01]  /*0060*/  LDCU.64 UR6, c[0x0][0x358] ;  /* 0x00006b00ff0677ac */ /* 0x000ea20008000a00 */
[----:B0-----:R-:W-:-:S05]  /*0070*/  IMAD R5, R7, UR8, R6 ;  /* 0x0000000807057c24 */ /* 0x001fca000f8e0206 */
[----:B-1----:R-:W-:-:S13]  /*0080*/  ISETP.GE.U32.AND P0, PT, R5, UR4, PT ;  /* 0x0000000405007c0c */ /* 0x002fda000bf06070 */
[----:B------:R-:W0:Y:S02]  /*0090*/  @!P0 LDC.64 R2, c[0x0][0x380] ;  /* 0x0000e000ff028b82 */ /* 0x000e240000000a00 */
[----:B0-----:R-:W-:-:S05]  /*00a0*/  @!P0 IMAD.WIDE.U32 R2, R5, 0x4, R2 ;  /* 0x0000000405028825 */ /* 0x001fca00078e0002 */
[----:B--2---:R-:W2:Y:S01]  /*00b0*/  @!P0 LDG.E R4, desc[UR6][R2.64] ;  /* 0x0000000602048981 */ /* 0x004ea2000c1e1900 */
[----:B------:R-:W0:Y:S01]  /*00c0*/  S2UR UR5, SR_CgaCtaId ;  /* 0x00000000000579c3 */ /* 0x000e220000008800 */
[----:B------:R-:W-:Y:S01]  /*00d0*/  IMAD.U32 R0, RZ, RZ, UR8 ;  /* 0x00000008ff007e24 */ /* 0x000fe2000f8e00ff */
[----:B------:R-:W-:Y:S01]  /*00e0*/  UMOV UR4, 0x400 ;  /* 0x0000040000047882 */ /* 0x000fe20000000000 */
[----:B------:R-:W-:-:S03]  /*00f0*/  ISETP.NE.AND P0, PT, R6, RZ, PT ;  /* 0x000000ff0600720c */ /* 0x000fc60003f05270 */
[----:B------:R-:W-:Y:S01]  /*0100*/  ISETP.GE.U32.AND P1, PT, R0, 0x2, PT ;  /* 0x000000020000780c */ /* 0x000fe20003f26070 */
[----:B0-----:R-:W-:-:S06]  /*0110*/  ULEA UR4, UR5, UR4, 0x18 ;  /* 0x0000000405047291 */ /* 0x001fcc000f8ec0ff */
[----:B------:R-:W-:-:S05]  /*0120*/  LEA R5, R6, UR4, 0x2 ;  /* 0x0000000406057c11 */ /* 0x000fca000f8e10ff */
[----:B--2---:R0:W-:Y:S01]  /*0130*/  STS [R5], R4 ;  /* 0x0000000405007388 */ /* 0x0041e20000000800 */
[----:B------:R-:W-:Y:S06]  /*0140*/  BAR.SYNC.DEFER_BLOCKING 0x0 ;  /* 0x0000000000007b1d */ /* 0x000fec0000010000 */
[----:B------:R-:W-:Y:S05]  /*0150*/  @!P1 BRA `(.L_x_0) ;  /* 0x00000000002c9947 */ /* 0x000fea0003800000 */
.L_x_1:
[----:B------:R-:W-:-:S04]  /*0160*/  SHF.R.U32.HI R8, RZ, 0x1, R0 ;  /* 0x00000001ff087819 */ /* 0x000fc80000011600 */
[----:B------:R-:W-:-:S13]  /*0170*/  ISETP.GE.U32.AND P1, PT, R6, R8, PT ;  /* 0x000000080600720c */ /* 0x000fda0003f26070 */
[----:B------:R-:W-:Y:S01]  /*0180*/  @!P1 LEA R2, R8, R5, 0x2 ;  /* 0x0000000508029211 */ /* 0x000fe200078e10ff */
[----:B------:R-:W-:Y:S05]  /*0190*/  @!P1 LDS R3, [R5] ;  /* 0x0000000005039984 */ /* 0x000fea0000000800 */
[----:B------:R-:W0:Y:S02]  /*01a0*/  @!P1 LDS R2, [R2] ;  /* 0x0000000002029984 */ /* 0x000e240000000800 */
[----:B0-----:R-:W-:-:S05]  /*01b0*/  @!P1 IMAD.IADD R4, R2, 0x1, R3 ;  /* 0x0000000102049824 */ /* 0x001fca00078e0203 */
[----:B------:R1:W-:Y:S01]  /*01c0*/  @!P1 STS [R5], R4 ;  /* 0x0000000405009388 */ /* 0x0003e20000000800 */
[----:B------:R-:W-:Y:S01]  /*01d0*/  BAR.SYNC.DEFER_BLOCKING 0x0 ;  /* 0x0000000000007b1d */ /* 0x000fe20000010000 */
[----:B------:R-:W-:Y:S02]  /*01e0*/  ISETP.GT.U32.AND P1, PT, R0, 0x3, PT ;  /* 0x000000030000780c */ /* 0x000fe40003f24070 */
[----:B------:R-:W-:-:S11]  /*01f0*/  MOV R0, R8 ;  /* 0x0000000800007202 */ /* 0x000fd60000000f00 */
[----:B-1----:R-:W-:Y:S05]  /*0200*/  @P1 BRA `(.L_x_1) ;  /* 0xfffffffc00d41947 */ /* 0x002fea000383ffff */
.L_x_0:
[----:B------:R-:W-:Y:S05]  /*0210*/  @P0 EXIT ;  /* 0x000000000000094d */ /* 0x000fea0003800000 */
[----:B------:R-:W1:Y:S01]  /*0220*/  S2UR UR5, SR_CgaCtaId ;  /* 0x00000000000579c3 */ /* 0x000e620000008800 */
[----:B------:R-:W-:-:S07]  /*0230*/  UMOV UR4, 0x400 ;  /* 0x0000040000047882 */ /* 0x000fce0000000000 */
[----:B------:R-:W2:Y:S01]  /*0240*/  LDC.64 R2, c[0x0][0x388] ;  /* 0x0000e200ff027b82 */ /* 0x000ea20000000a00 */
[----:B-1----:R-:W-:Y:S01]  /*0250*/  ULEA UR4, UR5, UR4, 0x18 ;  /* 0x0000000405047291 */ /* 0x002fe2000f8ec0ff */
[----:B--2---:R-:W-:-:S08]  /*0260*/  IMAD.WIDE.U32 R2, R7, 0x4, R2 ;  /* 0x0000000407027825 */ /* 0x004fd000078e0002 */
[----:B0-----:R-:W0:Y:S04]  /*0270*/  LDS R5, [UR4] ;  /* 0x00000004ff057984 */ /* 0x001e280008000800 */
[----:B0-----:R-:W-:Y:S01]  /*0280*/  STG.E desc[UR6][R2.64], R5 ;  /* 0x0000000502007986 */ /* 0x001fe2000c101906 */
[----:B------:R-:W-:Y:S05]  /*0290*/  EXIT ;  /* 0x000000000000794d */ /* 0x000fea0003800000 */
.L_x_2:
[----:B------:R-:W-:-:S00]  /*02a0*/  BRA `(.L_x_2) ;  /* 0xfffffffc00fc7947 */ /* 0x000fc0000383ffff */
[----:B------:R-:W-:-:S00]  /*02b0*/  NOP ;  /* 0x0000000000007918 */ /* 0x000fc00000000000 */
        /* <DEDUP_REMOVED lines=12> */
.L_x_3:


//--------------------- .nv.shared._Z7reduce2IiEvPT_S1_j --------------------------
	.section	.nv.shared._Z7reduce2IiEvPT_S1_j,"aw",@nobits
	.sectionflags	@""
	.align	16
	.zero		1024


//--------------------- .nv.shared.reserved.0     --------------------------
	.section	.nv.shared.reserved.0,"aw",@nobits
	.weak		__nv_reservedSMEM_offset_0_alias
	.size		__nv_reservedSMEM_offset_0_alias, 0, 64
	.other		__nv_reservedSMEM_offset_0_alias,@"STO_CUDA_RESERVED_SHARED STV_DEFAULT"
__nv_reservedSMEM_offset_0_alias:
	.zero		0
	.zero		64


//--------------------- .nv.constant0._Z7reduce2IiEvPT_S1_j --------------------------
	.section	.nv.constant0._Z7reduce2IiEvPT_S1_j,"a",@progbits
	.sectionflags	@""
	.align	4
.nv.constant0._Z7reduce2IiEvPT_S1_j:
	.zero		916


//--------------------- SYMBOLS --------------------------

	.type		.nv.reservedSmem.offset0,@object
	.size		.nv.reservedSmem.offset0,0x4
	.type		.nv.reservedSmem.cap,@object
	.size		.nv.reservedSmem.cap,0x4
